//
// Generated by NVIDIA NVVM Compiler
//
// Compiler Build ID: CL-36424714
// Cuda compilation tools, release 13.0, V13.0.88
// Based on NVVM 20.0.0
//

.version 9.0
.target sm_100
.address_size 64

	// .globl	_Z3muliiiPfS_S_

.visible .entry _Z3muliiiPfS_S_(
	.param .u32 _Z3muliiiPfS_S__param_0,
	.param .u32 _Z3muliiiPfS_S__param_1,
	.param .u32 _Z3muliiiPfS_S__param_2,
	.param .u64 .ptr .align 1 _Z3muliiiPfS_S__param_3,
	.param .u64 .ptr .align 1 _Z3muliiiPfS_S__param_4,
	.param .u64 .ptr .align 1 _Z3muliiiPfS_S__param_5
)
{
	.reg .pred 	%p<13>;
	.reg .b32 	%r<53>;
	.reg .b32 	%f<56>;
	.reg .b64 	%rd<41>;

	ld.param.u32 	%r27, [_Z3muliiiPfS_S__param_0];
	ld.param.u32 	%r25, [_Z3muliiiPfS_S__param_1];
	ld.param.u32 	%r26, [_Z3muliiiPfS_S__param_2];
	ld.param.u64 	%rd5, [_Z3muliiiPfS_S__param_3];
	ld.param.u64 	%rd6, [_Z3muliiiPfS_S__param_4];
	ld.param.u64 	%rd7, [_Z3muliiiPfS_S__param_5];
	cvta.to.global.u64 	%rd1, %rd6;
	cvta.to.global.u64 	%rd2, %rd5;
	cvta.to.global.u64 	%rd3, %rd7;
	mov.u32 	%r28, %ctaid.x;
	mov.u32 	%r29, %ntid.x;
	mov.u32 	%r30, %tid.x;
	mad.lo.s32 	%r45, %r28, %r29, %r30;
	mov.u32 	%r31, %nctaid.x;
	mul.lo.s32 	%r2, %r29, %r31;
	mul.lo.s32 	%r3, %r26, %r27;
	setp.ge.s32 	%p1, %r45, %r3;
	@%p1 bra 	$L__BB0_16;
	setp.gt.s32 	%p2, %r25, 0;
	@%p2 bra 	$L__BB0_2;
	bra.uni 	$L__BB0_15;
$L__BB0_2:
	and.b32  	%r4, %r25, 7;
	and.b32  	%r5, %r25, 2147483640;
	neg.s32 	%r6, %r5;
	shl.b32 	%r7, %r26, 3;
	mul.wide.s32 	%rd35, %r26, 4;
$L__BB0_3:
	setp.lt.u32 	%p4, %r25, 8;
	div.s32 	%r34, %r45, %r26;
	mul.lo.s32 	%r35, %r34, %r26;
	sub.s32 	%r9, %r45, %r35;
	mul.wide.s32 	%rd10, %r45, 4;
	add.s64 	%rd4, %rd3, %rd10;
	mov.b32 	%r50, 0;
	st.global.u32 	[%rd4], %r50;
	mul.lo.s32 	%r10, %r34, %r25;
	mov.f32 	%f53, 0f00000000;
	@%p4 bra 	$L__BB0_6;
	mov.f32 	%f53, 0f00000000;
	mov.u32 	%r46, %r10;
	mov.u32 	%r47, %r9;
	mov.u32 	%r48, %r6;
$L__BB0_5:
	.pragma "nounroll";
	mul.wide.s32 	%rd11, %r46, 4;
	add.s64 	%rd12, %rd2, %rd11;
	ld.global.f32 	%f10, [%rd12];
	mul.wide.s32 	%rd13, %r47, 4;
	add.s64 	%rd14, %rd1, %rd13;
	ld.global.f32 	%f11, [%rd14];
	fma.rn.f32 	%f12, %f10, %f11, %f53;
	st.global.f32 	[%rd4], %f12;
	ld.global.f32 	%f13, [%rd12+4];
	mul.wide.s32 	%rd15, %r26, 4;
	add.s64 	%rd16, %rd14, %rd15;
	ld.global.f32 	%f14, [%rd16];
	fma.rn.f32 	%f15, %f13, %f14, %f12;
	st.global.f32 	[%rd4], %f15;
	ld.global.f32 	%f16, [%rd12+8];
	add.s64 	%rd17, %rd16, %rd15;
	ld.global.f32 	%f17, [%rd17];
	fma.rn.f32 	%f18, %f16, %f17, %f15;
	st.global.f32 	[%rd4], %f18;
	ld.global.f32 	%f19, [%rd12+12];
	add.s64 	%rd18, %rd17, %rd15;
	ld.global.f32 	%f20, [%rd18];
	fma.rn.f32 	%f21, %f19, %f20, %f18;
	st.global.f32 	[%rd4], %f21;
	ld.global.f32 	%f22, [%rd12+16];
	add.s64 	%rd19, %rd18, %rd15;
	ld.global.f32 	%f23, [%rd19];
	fma.rn.f32 	%f24, %f22, %f23, %f21;
	st.global.f32 	[%rd4], %f24;
	ld.global.f32 	%f25, [%rd12+20];
	add.s64 	%rd20, %rd19, %rd15;
	ld.global.f32 	%f26, [%rd20];
	fma.rn.f32 	%f27, %f25, %f26, %f24;
	st.global.f32 	[%rd4], %f27;
	ld.global.f32 	%f28, [%rd12+24];
	add.s64 	%rd21, %rd20, %rd15;
	ld.global.f32 	%f29, [%rd21];
	fma.rn.f32 	%f30, %f28, %f29, %f27;
	st.global.f32 	[%rd4], %f30;
	ld.global.f32 	%f31, [%rd12+28];
	add.s64 	%rd22, %rd21, %rd15;
	ld.global.f32 	%f32, [%rd22];
	fma.rn.f32 	%f53, %f31, %f32, %f30;
	st.global.f32 	[%rd4], %f53;
	add.s32 	%r48, %r48, 8;
	add.s32 	%r47, %r47, %r7;
	add.s32 	%r46, %r46, 8;
	setp.ne.s32 	%p5, %r48, 0;
	mov.u32 	%r50, %r5;
	@%p5 bra 	$L__BB0_5;
$L__BB0_6:
	setp.eq.s32 	%p6, %r4, 0;
	@%p6 bra 	$L__BB0_14;
	add.s32 	%r36, %r4, -1;
	setp.lt.u32 	%p7, %r36, 3;
	@%p7 bra 	$L__BB0_9;
	add.s32 	%r37, %r50, %r10;
	mul.wide.s32 	%rd23, %r37, 4;
	add.s64 	%rd24, %rd2, %rd23;
	ld.global.f32 	%f33, [%rd24];
	mad.lo.s32 	%r38, %r50, %r26, %r9;
	mul.wide.s32 	%rd25, %r38, 4;
	add.s64 	%rd26, %rd1, %rd25;
	ld.global.f32 	%f34, [%rd26];
	fma.rn.f32 	%f35, %f33, %f34, %f53;
	st.global.f32 	[%rd4], %f35;
	ld.global.f32 	%f36, [%rd24+4];
	add.s64 	%rd28, %rd26, %rd35;
	ld.global.f32 	%f37, [%rd28];
	fma.rn.f32 	%f38, %f36, %f37, %f35;
	st.global.f32 	[%rd4], %f38;
	ld.global.f32 	%f39, [%rd24+8];
	add.s64 	%rd29, %rd28, %rd35;
	ld.global.f32 	%f40, [%rd29];
	fma.rn.f32 	%f41, %f39, %f40, %f38;
	st.global.f32 	[%rd4], %f41;
	ld.global.f32 	%f42, [%rd24+12];
	add.s64 	%rd30, %rd29, %rd35;
	ld.global.f32 	%f43, [%rd30];
	fma.rn.f32 	%f53, %f42, %f43, %f41;
	st.global.f32 	[%rd4], %f53;
	add.s32 	%r50, %r50, 4;
$L__BB0_9:
	and.b32  	%r39, %r25, 3;
	setp.eq.s32 	%p8, %r39, 0;
	@%p8 bra 	$L__BB0_14;
	setp.eq.s32 	%p9, %r39, 1;
	@%p9 bra 	$L__BB0_12;
	add.s32 	%r40, %r50, %r10;
	mul.wide.s32 	%rd31, %r40, 4;
	add.s64 	%rd32, %rd2, %rd31;
	ld.global.f32 	%f44, [%rd32];
	mad.lo.s32 	%r41, %r50, %r26, %r9;
	mul.wide.s32 	%rd33, %r41, 4;
	add.s64 	%rd34, %rd1, %rd33;
	ld.global.f32 	%f45, [%rd34];
	fma.rn.f32 	%f46, %f44, %f45, %f53;
	st.global.f32 	[%rd4], %f46;
	ld.global.f32 	%f47, [%rd32+4];
	add.s64 	%rd36, %rd34, %rd35;
	ld.global.f32 	%f48, [%rd36];
	fma.rn.f32 	%f53, %f47, %f48, %f46;
	st.global.f32 	[%rd4], %f53;
	add.s32 	%r50, %r50, 2;
$L__BB0_12:
	and.b32  	%r42, %r25, 1;
	setp.eq.b32 	%p10, %r42, 1;
	not.pred 	%p11, %p10;
	@%p11 bra 	$L__BB0_14;
	add.s32 	%r43, %r50, %r10;
	mul.wide.s32 	%rd37, %r43, 4;
	add.s64 	%rd38, %rd2, %rd37;
	ld.global.f32 	%f49, [%rd38];
	mad.lo.s32 	%r44, %r50, %r26, %r9;
	mul.wide.s32 	%rd39, %r44, 4;
	add.s64 	%rd40, %rd1, %rd39;
	ld.global.f32 	%f50, [%rd40];
	fma.rn.f32 	%f51, %f49, %f50, %f53;
	st.global.f32 	[%rd4], %f51;
$L__BB0_14:
	add.s32 	%r45, %r45, %r2;
	setp.lt.s32 	%p12, %r45, %r3;
	@%p12 bra 	$L__BB0_3;
	bra.uni 	$L__BB0_16;
$L__BB0_15:
	mul.wide.s32 	%rd8, %r45, 4;
	add.s64 	%rd9, %rd3, %rd8;
	mov.b32 	%r32, 0;
	st.global.u32 	[%rd9], %r32;
	add.s32 	%r45, %r45, %r2;
	setp.lt.s32 	%p3, %r45, %r3;
	@%p3 bra 	$L__BB0_15;
$L__BB0_16:
	ret;

}


// ===== COMPILED SASS (sm_100) =====

	.target	sm_100

	.elftype	@"ET_EXEC"


//--------------------- .note.nv.tkinfo           --------------------------
	.section	.note.nv.tkinfo,"",@"SHT_NOTE"
	.sectionflags	@"SHF_NOTE_NV_TKINFO"
	.tkinfo
        /*0018*/ 	.word	0x00000002
        /*0030*/ 	.string	""
        /*0030*/ 	.string	"ptxas"
        /*0030*/ 	.string	"Cuda compilation tools, release 13.0, V13.0.88"
        /*0030*/ 	.string	"Build cuda_13.0.r13.0/compiler.36424714_0"
        /*0030*/ 	.string	"-arch sm_100 -m 64 "



//--------------------- .note.nv.cuinfo           --------------------------
	.section	.note.nv.cuinfo,"",@"SHT_NOTE"
	.sectionflags	@"SHF_NOTE_NV_CUINFO"
        /*0018*/ 	.short	0x0002
        /*001a*/ 	.short	0x0064
        /*001c*/ 	.short	0x0082
	.zero		2


//--------------------- .nv.info                  --------------------------
	.section	.nv.info,"",@"SHT_CUDA_INFO"
	.align	4


	//----- nvinfo : EIATTR_REGCOUNT
	.align		4
        /*0000*/ 	.byte	0x04, 0x2f
        /*0002*/ 	.short	(.L_1 - .L_0)
	.align		4
.L_0:
        /*0004*/ 	.word	index@(_Z3muliiiPfS_S_)
        /*0008*/ 	.word	0x0000001e


	//----- nvinfo : EIATTR_FRAME_SIZE
	.align		4
.L_1:
        /*000c*/ 	.byte	0x04, 0x11
        /*000e*/ 	.short	(.L_3 - .L_2)
	.align		4
.L_2:
        /*0010*/ 	.word	index@(_Z3muliiiPfS_S_)
        /*0014*/ 	.word	0x00000000


	//----- nvinfo : EIATTR_MIN_STACK_SIZE
	.align		4
.L_3:
        /*0018*/ 	.byte	0x04, 0x12
        /*001a*/ 	.short	(.L_5 - .L_4)
	.align		4
.L_4:
        /*001c*/ 	.word	index@(_Z3muliiiPfS_S_)
        /*0020*/ 	.word	0x00000000
.L_5:


//--------------------- .nv.compat                --------------------------
	.section	.nv.compat,"",@"SHT_CUDA_COMPAT_INFO"
	.align	4
        /*0000*/ 	.byte	0x02, 0x09, 0x00, 0x00, 0x02, 0x02, 0x01, 0x00, 0x02, 0x05, 0x05, 0x00, 0x03, 0x07, 0x01, 0x01
        /*0010*/ 	.byte	0x02, 0x03, 0x00, 0x00, 0x02, 0x06, 0x01, 0x00, 0x04, 0x0b, 0x08, 0x00, 0x09, 0x00, 0x00, 0x00
        /*0020*/ 	.byte	0x00, 0x00, 0x00, 0x00


//--------------------- .nv.info._Z3muliiiPfS_S_  --------------------------
	.section	.nv.info._Z3muliiiPfS_S_,"",@"SHT_CUDA_INFO"
	.sectionflags	@""
	.align	4


	//----- nvinfo : EIATTR_CUDA_API_VERSION
	.align		4
        /*0000*/ 	.byte	0x04, 0x37
        /*0002*/ 	.short	(.L_7 - .L_6)
.L_6:
        /*0004*/ 	.word	0x00000082


	//----- nvinfo : EIATTR_KPARAM_INFO
	.align		4
.L_7:
        /*0008*/ 	.byte	0x04, 0x17
        /*000a*/ 	.short	(.L_9 - .L_8)
.L_8:
        /*000c*/ 	.word	0x00000000
        /*0010*/ 	.short	0x0005
        /*0012*/ 	.short	0x0020
        /*0014*/ 	.byte	0x00, 0xf5, 0x21, 0x00


	//----- nvinfo : EIATTR_KPARAM_INFO
	.align		4
.L_9:
        /*0018*/ 	.byte	0x04, 0x17
        /*001a*/ 	.short	(.L_11 - .L_10)
.L_10:
        /*001c*/ 	.word	0x00000000
        /*0020*/ 	.short	0x0004
        /*0022*/ 	.short	0x0018
        /*0024*/ 	.byte	0x00, 0xf5, 0x21, 0x00


	//----- nvinfo : EIATTR_KPARAM_INFO
	.align		4
.L_11:
        /*0028*/ 	.byte	0x04, 0x17
        /*002a*/ 	.short	(.L_13 - .L_12)
.L_12:
        /*002c*/ 	.word	0x00000000
        /*0030*/ 	.short	0x0003
        /*0032*/ 	.short	0x0010
        /*0034*/ 	.byte	0x00, 0xf5, 0x21, 0x00


	//----- nvinfo : EIATTR_KPARAM_INFO
	.align		4
.L_13:
        /*0038*/ 	.byte	0x04, 0x17
        /*003a*/ 	.short	(.L_15 - .L_14)
.L_14:
        /*003c*/ 	.word	0x00000000
        /*0040*/ 	.short	0x0002
        /*0042*/ 	.short	0x0008
        /*0044*/ 	.byte	0x00, 0xf0, 0x11, 0x00


	//----- nvinfo : EIATTR_KPARAM_INFO
	.align		4
.L_15:
        /*0048*/ 	.byte	0x04, 0x17
        /*004a*/ 	.short	(.L_17 - .L_16)
.L_16:
        /*004c*/ 	.word	0x00000000
        /*0050*/ 	.short	0x0001
        /*0052*/ 	.short	0x0004
        /*0054*/ 	.byte	0x00, 0xf0, 0x11, 0x00


	//----- nvinfo : EIATTR_KPARAM_INFO
	.align		4
.L_17:
        /*0058*/ 	.byte	0x04, 0x17
        /*005a*/ 	.short	(.L_19 - .L_18)
.L_18:
        /*005c*/ 	.word	0x00000000
        /*0060*/ 	.short	0x0000
        /*0062*/ 	.short	0x0000
        /*0064*/ 	.byte	0x00, 0xf0, 0x11, 0x00


	//----- nvinfo : EIATTR_SPARSE_MMA_MASK
	.align		4
.L_19:
        /*0068*/ 	.byte	0x03, 0x50
        /*006a*/ 	.short	0x0000


	//----- nvinfo : EIATTR_MAXREG_COUNT
	.align		4
        /*006c*/ 	.byte	0x03, 0x1b
        /*006e*/ 	.short	0x00ff


	//----- nvinfo : EIATTR_MERCURY_ISA_VERSION
	.align		4
        /*0070*/ 	.byte	0x03, 0x5f
        /*0072*/ 	.short	0x0101


	//----- nvinfo : EIATTR_VRC_CTA_INIT_COUNT
	.align		4
        /*0074*/ 	.byte	0x02, 0x4a
	.zero		1
	.zero		1


	//----- nvinfo : EIATTR_EXIT_INSTR_OFFSETS
	.align		4
        /*0078*/ 	.byte	0x04, 0x1c
        /*007a*/ 	.short	(.L_21 - .L_20)


	//   ....[0]....
.L_20:
        /*007c*/ 	.word	0x000000b0


	//   ....[1]....
        /*0080*/ 	.word	0x00000160


	//   ....[2]....
        /*0084*/ 	.word	0x00000b30


	//----- nvinfo : EIATTR_CRS_STACK_SIZE
	.align		4
.L_21:
        /*0088*/ 	.byte	0x04, 0x1e
        /*008a*/ 	.short	(.L_23 - .L_22)
.L_22:
        /*008c*/ 	.word	0x00000000


	//----- nvinfo : EIATTR_CBANK_PARAM_SIZE
	.align		4
.L_23:
        /*0090*/ 	.byte	0x03, 0x19
        /*0092*/ 	.short	0x0028


	//----- nvinfo : EIATTR_PARAM_CBANK
	.align		4
        /*0094*/ 	.byte	0x04, 0x0a
        /*0096*/ 	.short	(.L_25 - .L_24)
	.align		4
.L_24:
        /*0098*/ 	.word	index@(.nv.constant0._Z3muliiiPfS_S_)
        /*009c*/ 	.short	0x0380
        /*009e*/ 	.short	0x0028


	//----- nvinfo : EIATTR_SW_WAR
	.align		4
.L_25:
        /*00a0*/ 	.byte	0x04, 0x36
        /*00a2*/ 	.short	(.L_27 - .L_26)
.L_26:
        /*00a4*/ 	.word	0x00000008
.L_27:


//--------------------- .nv.callgraph             --------------------------
	.section	.nv.callgraph,"",@"SHT_CUDA_CALLGRAPH"
	.align	4
	.sectionentsize	8
	.align		4
        /*0000*/ 	.word	0x00000000
	.align		4
        /*0004*/ 	.word	0xffffffff
	.align		4
        /*0008*/ 	.word	0x00000000
	.align		4
        /*000c*/ 	.word	0xfffffffe
	.align		4
        /*0010*/ 	.word	0x00000000
	.align		4
        /*0014*/ 	.word	0xfffffffd
	.align		4
        /*0018*/ 	.word	0x00000000
	.align		4
        /*001c*/ 	.word	0xfffffffc


//--------------------- .text._Z3muliiiPfS_S_     --------------------------
	.section	.text._Z3muliiiPfS_S_,"ax",@progbits
	.align	128
        .global         _Z3muliiiPfS_S_
        .type           _Z3muliiiPfS_S_,@function
        .size           _Z3muliiiPfS_S_,(.L_x_8 - _Z3muliiiPfS_S_)
        .other          _Z3muliiiPfS_S_,@"STO_CUDA_ENTRY STV_DEFAULT"
_Z3muliiiPfS_S_:
.text._Z3muliiiPfS_S_:
[----:B------:R-:W-:Y:S01]  /*0000*/  LDC R1, c[0x0][0x37c] ;  /* 0x0000df00ff017b82 */ /* 0x000fe20000000800 */
[----:B------:R-:W0:Y:S07]  /*0010*/  S2R R7, SR_TID.X ;  /* 0x0000000000077919 */ /* 0x000e2e0000002100 */
[----:B------:R-:W0:Y:S01]  /*0020*/  S2UR UR6, SR_CTAID.X ;  /* 0x00000000000679c3 */ /* 0x000e220000002500 */
[----:B------:R-:W1:Y:S01]  /*0030*/  LDCU UR4, c[0x0][0x388] ;  /* 0x00007100ff0477ac */ /* 0x000e620008000800 */
[----:B------:R-:W1:Y:S06]  /*0040*/  LDCU UR5, c[0x0][0x380] ;  /* 0x00007000ff0577ac */ /* 0x000e6c0008000800 */
[----:B------:R-:W0:Y:S01]  /*0050*/  LDC R0, c[0x0][0x360] ;  /* 0x0000d800ff007b82 */ /* 0x000e220000000800 */
[----:B------:R-:W2:Y:S01]  /*0060*/  LDCU UR7, c[0x0][0x370] ;  /* 0x00006e00ff0777ac */ /* 0x000ea20008000800 */
[----:B-1----:R-:W-:Y:S01]  /*0070*/  UIMAD UR4, UR4, UR5, URZ ;  /* 0x00000005040472a4 */ /* 0x002fe2000f8e02ff */
[----:B0-----:R-:W-:-:S02]  /*0080*/  IMAD R7, R0, UR6, R7 ;  /* 0x0000000600077c24 */ /* 0x001fc4000f8e0207 */
[----:B--2---:R-:W-:-:S03]  /*0090*/  IMAD R0, R0, UR7, RZ ;  /* 0x0000000700007c24 */ /* 0x004fc6000f8e02ff */
[----:B------:R-:W-:-:S13]  /*00a0*/  ISETP.GE.AND P0, PT, R7, UR4, PT ;  /* 0x0000000407007c0c */ /* 0x000fda000bf06270 */
[----:B------:R-:W-:Y:S05]  /*00b0*/  @P0 EXIT ;  /* 0x000000000000094d */ /* 0x000fea0003800000 */
[----:B------:R-:W0:Y:S01]  /*00c0*/  LDCU UR5, c[0x0][0x384] ;  /* 0x00007080ff0577ac */ /* 0x000e220008000800 */
[----:B------:R-:W1:Y:S01]  /*00d0*/  LDCU.64 UR8, c[0x0][0x358] ;  /* 0x00006b00ff0877ac */ /* 0x000e620008000a00 */
[----:B0-----:R-:W-:-:S09]  /*00e0*/  UISETP.GT.AND UP0, UPT, UR5, URZ, UPT ;  /* 0x000000ff0500728c */ /* 0x001fd2000bf04270 */
[----:B-1----:R-:W-:Y:S05]  /*00f0*/  BRA.U UP0, `(.L_x_0) ;  /* 0x00000001001c7547 */ /* 0x002fea000b800000 */
[----:B------:R-:W0:Y:S02]  /*0100*/  LDC.64 R4, c[0x0][0x3a0] ;  /* 0x0000e800ff047b82 */ /* 0x000e240000000a00 */
.L_x_1:
[----:B0-----:R-:W-:Y:S01]  /*0110*/  IMAD.WIDE R2, R7, 0x4, R4 ;  /* 0x0000000407027825 */ /* 0x001fe200078e0204 */
[----:B------:R-:W-:-:S04]  /*0120*/  IADD3 R7, PT, PT, R0, R7, RZ ;  /* 0x0000000700077210 */ /* 0x000fc80007ffe0ff */
[----:B------:R1:W-:Y:S01]  /*0130*/  STG.E desc[UR8][R2.64], RZ ;  /* 0x000000ff02007986 */ /* 0x0003e2000c101908 */
[----:B------:R-:W-:-:S13]  /*0140*/  ISETP.GE.AND P0, PT, R7, UR4, PT ;  /* 0x0000000407007c0c */ /* 0x000fda000bf06270 */
[----:B-1----:R-:W-:Y:S05]  /*0150*/  @!P0 BRA `(.L_x_1) ;  /* 0xfffffffc00ec8947 */ /* 0x002fea000383ffff */
[----:B------:R-:W-:Y:S05]  /*0160*/  EXIT ;  /* 0x000000000000794d */ /* 0x000fea0003800000 */
.L_x_0:
[----:B------:R-:W-:Y:S02]  /*0170*/  ULOP3.LUT UR6, UR5, 0x7ffffff8, URZ, 0xc0, !UPT ;  /* 0x7ffffff805067892 */ /* 0x000fe4000f8ec0ff */
[----:B------:R-:W-:Y:S02]  /*0180*/  ULOP3.LUT UR5, UR5, 0x7, URZ, 0xc0, !UPT ;  /* 0x0000000705057892 */ /* 0x000fe4000f8ec0ff */
[----:B------:R-:W-:-:S12]  /*0190*/  UIADD3 UR10, UPT, UPT, -UR6, URZ, URZ ;  /* 0x000000ff060a7290 */ /* 0x000fd8000fffe1ff */
.L_x_6:
[----:B0-----:R-:W0:Y:S01]  /*01a0*/  LDC R6, c[0x0][0x388] ;  /* 0x0000e200ff067b82 */ /* 0x001e220000000800 */
[----:B-12---:R-:W-:Y:S01]  /*01b0*/  HFMA2 R13, -RZ, RZ, 0, 0 ;  /* 0x00000000ff0d7431 */ /* 0x006fe200000001ff */
[----:B0-----:R-:W-:-:S04]  /*01c0*/  IABS R9, R6 ;  /* 0x0000000600097213 */ /* 0x001fc80000000000 */
[----:B------:R-:W0:Y:S08]  /*01d0*/  I2F.RP R4, R9 ;  /* 0x0000000900047306 */ /* 0x000e300000209400 */
[----:B0-----:R-:W0:Y:S02]  /*01e0*/  MUFU.RCP R4, R4 ;  /* 0x0000000400047308 */ /* 0x001e240000001000 */
[----:B0-----:R-:W-:-:S06]  /*01f0*/  IADD3 R2, PT, PT, R4, 0xffffffe, RZ ;  /* 0x0ffffffe04027810 */ /* 0x001fcc0007ffe0ff */
[----:B------:R0:W1:Y:S02]  /*0200*/  F2I.FTZ.U32.TRUNC.NTZ R3, R2 ;  /* 0x0000000200037305 */ /* 0x000064000021f000 */
[----:B0-----:R-:W-:Y:S01]  /*0210*/  HFMA2 R2, -RZ, RZ, 0, 0 ;  /* 0x00000000ff027431 */ /* 0x001fe200000001ff */
[----:B-1----:R-:W-:-:S05]  /*0220*/  IADD3 R8, PT, PT, RZ, -R3, RZ ;  /* 0x80000003ff087210 */ /* 0x002fca0007ffe0ff */
[----:B------:R-:W-:Y:S01]  /*0230*/  IMAD R5, R8, R9, RZ ;  /* 0x0000000908057224 */ /* 0x000fe200078e02ff */
[----:B------:R-:W-:-:S03]  /*0240*/  IABS R8, R7 ;  /* 0x0000000700087213 */ /* 0x000fc60000000000 */
[----:B------:R-:W-:-:S06]  /*0250*/  IMAD.HI.U32 R3, R3, R5, R2 ;  /* 0x0000000503037227 */ /* 0x000fcc00078e0002 */
[----:B------:R-:W-:Y:S02]  /*0260*/  IMAD.HI.U32 R5, R3, R8, RZ ;  /* 0x0000000803057227 */ /* 0x000fe400078e00ff */
[----:B------:R-:W0:Y:S03]  /*0270*/  LDC.64 R2, c[0x0][0x3a0] ;  /* 0x0000e800ff027b82 */ /* 0x000e260000000a00 */
[----:B------:R-:W-:-:S05]  /*0280*/  IADD3 R4, PT, PT, -R5, RZ, RZ ;  /* 0x000000ff05047210 */ /* 0x000fca0007ffe1ff */
[C---:B------:R-:W-:Y:S02]  /*0290*/  IMAD R4, R9.reuse, R4, R8 ;  /* 0x0000000409047224 */ /* 0x040fe400078e0208 */
[----:B------:R-:W1:Y:S03]  /*02a0*/  LDC R8, c[0x0][0x384] ;  /* 0x0000e100ff087b82 */ /* 0x000e660000000800 */
[----:B------:R-:W-:Y:S01]  /*02b0*/  ISETP.GT.U32.AND P2, PT, R9, R4, PT ;  /* 0x000000040900720c */ /* 0x000fe20003f44070 */
[----:B0-----:R-:W-:-:S12]  /*02c0*/  IMAD.WIDE R2, R7, 0x4, R2 ;  /* 0x0000000407027825 */ /* 0x001fd800078e0202 */
[-C--:B------:R-:W-:Y:S02]  /*02d0*/  @!P2 IADD3 R4, PT, PT, R4, -R9.reuse, RZ ;  /* 0x800000090404a210 */ /* 0x080fe40007ffe0ff */
[----:B------:R-:W-:Y:S01]  /*02e0*/  @!P2 IADD3 R5, PT, PT, R5, 0x1, RZ ;  /* 0x000000010505a810 */ /* 0x000fe20007ffe0ff */
[----:B------:R0:W-:Y:S01]  /*02f0*/  STG.E desc[UR8][R2.64], RZ ;  /* 0x000000ff02007986 */ /* 0x0001e2000c101908 */
[----:B------:R-:W-:Y:S02]  /*0300*/  ISETP.GE.U32.AND P0, PT, R4, R9, PT ;  /* 0x000000090400720c */ /* 0x000fe40003f06070 */
[----:B------:R-:W-:Y:S02]  /*0310*/  LOP3.LUT R4, R7, R6, RZ, 0x3c, !PT ;  /* 0x0000000607047212 */ /* 0x000fe400078e3cff */
[----:B------:R-:W-:Y:S02]  /*0320*/  ISETP.NE.AND P2, PT, R6, RZ, PT ;  /* 0x000000ff0600720c */ /* 0x000fe40003f45270 */
[----:B------:R-:W-:-:S02]  /*0330*/  ISETP.GE.AND P1, PT, R4, RZ, PT ;  /* 0x000000ff0400720c */ /* 0x000fc40003f26270 */
[----:B------:R-:W-:-:S05]  /*0340*/  MOV R4, RZ ;  /* 0x000000ff00047202 */ /* 0x000fca0000000f00 */
[----:B------:R-:W-:Y:S02]  /*0350*/  @P0 IADD3 R5, PT, PT, R5, 0x1, RZ ;  /* 0x0000000105050810 */ /* 0x000fe40007ffe0ff */
[----:B-1----:R-:W-:-:S04]  /*0360*/  ISETP.GE.U32.AND P0, PT, R8, 0x8, PT ;  /* 0x000000080800780c */ /* 0x002fc80003f06070 */
[----:B------:R-:W-:Y:S02]  /*0370*/  @!P1 IADD3 R5, PT, PT, -R5, RZ, RZ ;  /* 0x000000ff05059210 */ /* 0x000fe40007ffe1ff */
[----:B------:R-:W-:-:S04]  /*0380*/  @!P2 LOP3.LUT R5, RZ, R6, RZ, 0x33, !PT ;  /* 0x00000006ff05a212 */ /* 0x000fc800078e33ff */
[C---:B------:R-:W-:Y:S01]  /*0390*/  IADD3 R11, PT, PT, -R5.reuse, RZ, RZ ;  /* 0x000000ff050b7210 */ /* 0x040fe20007ffe1ff */
[----:B------:R-:W-:-:S04]  /*03a0*/  IMAD R9, R5, R8, RZ ;  /* 0x0000000805097224 */ /* 0x000fc800078e02ff */
[----:B------:R-:W-:Y:S01]  /*03b0*/  IMAD R11, R6, R11, R7 ;  /* 0x0000000b060b7224 */ /* 0x000fe200078e0207 */
[----:B0-----:R-:W-:Y:S06]  /*03c0*/  @!P0 BRA `(.L_x_2) ;  /* 0x0000000000d48947 */ /* 0x001fec0003800000 */
[----:B------:R-:W-:Y:S02]  /*03d0*/  MOV R13, RZ ;  /* 0x000000ff000d7202 */ /* 0x000fe40000000f00 */
[----:B------:R-:W-:Y:S02]  /*03e0*/  MOV R12, R9 ;  /* 0x00000009000c7202 */ /* 0x000fe40000000f00 */
[----:B------:R-:W-:Y:S02]  /*03f0*/  MOV R15, R11 ;  /* 0x0000000b000f7202 */ /* 0x000fe40000000f00 */
[----:B------:R-:W-:-:S07]  /*0400*/  MOV R10, UR10 ;  /* 0x0000000a000a7c02 */ /* 0x000fce0008000f00 */
.L_x_3:
[----:B------:R-:W0:Y:S08]  /*0410*/  LDC.64 R4, c[0x0][0x390] ;  /* 0x0000e400ff047b82 */ /* 0x000e300000000a00 */
[----:B-1----:R-:W1:Y:S01]  /*0420*/  LDC.64 R16, c[0x0][0x398] ;  /* 0x0000e600ff107b82 */ /* 0x002e620000000a00 */
[----:B0-----:R-:W-:-:S05]  /*0430*/  IMAD.WIDE R4, R12, 0x4, R4 ;  /* 0x000000040c047825 */ /* 0x001fca00078e0204 */
[----:B------:R-:W2:Y:S01]  /*0440*/  LDG.E R14, desc[UR8][R4.64] ;  /* 0x00000008040e7981 */ /* 0x000ea2000c1e1900 */
[----:B-1----:R-:W-:-:S05]  /*0450*/  IMAD.WIDE R16, R15, 0x4, R16 ;  /* 0x000000040f107825 */ /* 0x002fca00078e0210 */
[----:B------:R-:W2:Y:S02]  /*0460*/  LDG.E R18, desc[UR8][R16.64] ;  /* 0x0000000810127981 */ /* 0x000ea4000c1e1900 */
[----:B--2---:R-:W-:Y:S01]  /*0470*/  FFMA R13, R14, R18, R13 ;  /* 0x000000120e0d7223 */ /* 0x004fe2000000000d */
[----:B------:R-:W-:-:S04]  /*0480*/  IMAD.WIDE R18, R6, 0x4, R16 ;  /* 0x0000000406127825 */ /* 0x000fc800078e0210 */
[----:B------:R0:W-:Y:S04]  /*0490*/  STG.E desc[UR8][R2.64], R13 ;  /* 0x0000000d02007986 */ /* 0x0001e8000c101908 */
[----:B------:R-:W2:Y:S04]  /*04a0*/  LDG.E R14, desc[UR8][R4.64+0x4] ;  /* 0x00000408040e7981 */ /* 0x000ea8000c1e1900 */
[----:B------:R-:W2:Y:S02]  /*04b0*/  LDG.E R20, desc[UR8][R18.64] ;  /* 0x0000000812147981 */ /* 0x000ea4000c1e1900 */
[----:B--2---:R-:W-:Y:S01]  /*04c0*/  FFMA R23, R14, R20, R13 ;  /* 0x000000140e177223 */ /* 0x004fe2000000000d */
[----:B------:R-:W-:-:S04]  /*04d0*/  IMAD.WIDE R20, R6, 0x4, R18 ;  /* 0x0000000406147825 */ /* 0x000fc800078e0212 */
[----:B------:R1:W-:Y:S04]  /*04e0*/  STG.E desc[UR8][R2.64], R23 ;  /* 0x0000001702007986 */ /* 0x0003e8000c101908 */
[----:B------:R-:W2:Y:S04]  /*04f0*/  LDG.E R14, desc[UR8][R4.64+0x8] ;  /* 0x00000808040e7981 */ /* 0x000ea8000c1e1900 */
[----:B------:R-:W2:Y:S01]  /*0500*/  LDG.E R22, desc[UR8][R20.64] ;  /* 0x0000000814167981 */ /* 0x000ea2000c1e1900 */
[----:B------:R-:W-:-:S04]  /*0510*/  IMAD.WIDE R16, R6, 0x4, R20 ;  /* 0x0000000406107825 */ /* 0x000fc800078e0214 */
[----:B--2---:R-:W-:-:S05]  /*0520*/  FFMA R25, R14, R22, R23 ;  /* 0x000000160e197223 */ /* 0x004fca0000000017 */
[----:B------:R2:W-:Y:S04]  /*0530*/  STG.E desc[UR8][R2.64], R25 ;  /* 0x0000001902007986 */ /* 0x0005e8000c101908 */
[----:B------:R-:W3:Y:S04]  /*0540*/  LDG.E R14, desc[UR8][R4.64+0xc] ;  /* 0x00000c08040e7981 */ /* 0x000ee8000c1e1900 */
[----:B0-----:R-:W3:Y:S01]  /*0550*/  LDG.E R13, desc[UR8][R16.64] ;  /* 0x00000008100d7981 */ /* 0x001ee2000c1e1900 */
[----:B------:R-:W-:-:S04]  /*0560*/  IMAD.WIDE R18, R6, 0x4, R16 ;  /* 0x0000000406127825 */ /* 0x000fc800078e0210 */
[----:B---3--:R-:W-:-:S05]  /*0570*/  FFMA R13, R14, R13, R25 ;  /* 0x0000000d0e0d7223 */ /* 0x008fca0000000019 */
[----:B------:R0:W-:Y:S04]  /*0580*/  STG.E desc[UR8][R2.64], R13 ;  /* 0x0000000d02007986 */ /* 0x0001e8000c101908 */
[----:B------:R-:W1:Y:S04]  /*0590*/  LDG.E R14, desc[UR8][R4.64+0x10] ;  /* 0x00001008040e7981 */ /* 0x000e68000c1e1900 */
[----:B------:R-:W1:Y:S01]  /*05a0*/  LDG.E R22, desc[UR8][R18.64] ;  /* 0x0000000812167981 */ /* 0x000e62000c1e1900 */
[----:B------:R-:W-:-:S04]  /*05b0*/  IMAD.WIDE R20, R6, 0x4, R18 ;  /* 0x0000000406147825 */ /* 0x000fc800078e0212 */
[----:B-1----:R-:W-:-:S05]  /*05c0*/  FFMA R23, R14, R22, R13 ;  /* 0x000000160e177223 */ /* 0x002fca000000000d */
[----:B------:R1:W-:Y:S04]  /*05d0*/  STG.E desc[UR8][R2.64], R23 ;  /* 0x0000001702007986 */ /* 0x0003e8000c101908 */
[----:B------:R-:W2:Y:S04]  /*05e0*/  LDG.E R14, desc[UR8][R4.64+0x14] ;  /* 0x00001408040e7981 */ /* 0x000ea8000c1e1900 */
[----:B------:R-:W2:Y:S01]  /*05f0*/  LDG.E R22, desc[UR8][R20.64] ;  /* 0x0000000814167981 */ /* 0x000ea2000c1e1900 */
[----:B------:R-:W-:-:S04]  /*0600*/  IMAD.WIDE R16, R6, 0x4, R20 ;  /* 0x0000000406107825 */ /* 0x000fc800078e0214 */
[----:B--2---:R-:W-:-:S05]  /*0610*/  FFMA R25, R14, R22, R23 ;  /* 0x000000160e197223 */ /* 0x004fca0000000017 */
[----:B------:R1:W-:Y:S04]  /*0620*/  STG.E desc[UR8][R2.64], R25 ;  /* 0x0000001902007986 */ /* 0x0003e8000c101908 */
[----:B------:R-:W2:Y:S04]  /*0630*/  LDG.E R14, desc[UR8][R4.64+0x18] ;  /* 0x00001808040e7981 */ /* 0x000ea8000c1e1900 */
[----:B0-----:R-:W2:Y:S01]  /*0640*/  LDG.E R13, desc[UR8][R16.64] ;  /* 0x00000008100d7981 */ /* 0x001ea2000c1e1900 */
[----:B------:R-:W-:-:S04]  /*0650*/  IMAD.WIDE R18, R6, 0x4, R16 ;  /* 0x0000000406127825 */ /* 0x000fc800078e0210 */
[----:B--2---:R-:W-:-:S05]  /*0660*/  FFMA R27, R14, R13, R25 ;  /* 0x0000000d0e1b7223 */ /* 0x004fca0000000019 */
[----:B------:R1:W-:Y:S04]  /*0670*/  STG.E desc[UR8][R2.64], R27 ;  /* 0x0000001b02007986 */ /* 0x0003e8000c101908 */
[----:B------:R-:W2:Y:S04]  /*0680*/  LDG.E R14, desc[UR8][R4.64+0x1c] ;  /* 0x00001c08040e7981 */ /* 0x000ea8000c1e1900 */
[----:B------:R-:W2:Y:S01]  /*0690*/  LDG.E R18, desc[UR8][R18.64] ;  /* 0x0000000812127981 */ /* 0x000ea2000c1e1900 */
[----:B------:R-:W-:-:S04]  /*06a0*/  IADD3 R10, PT, PT, R10, 0x8, RZ ;  /* 0x000000080a0a7810 */ /* 0x000fc80007ffe0ff */
[----:B------:R-:W-:Y:S02]  /*06b0*/  ISETP.NE.AND P0, PT, R10, RZ, PT ;  /* 0x000000ff0a00720c */ /* 0x000fe40003f05270 */
[----:B------:R-:W-:Y:S02]  /*06c0*/  IADD3 R12, PT, PT, R12, 0x8, RZ ;  /* 0x000000080c0c7810 */ /* 0x000fe40007ffe0ff */
[----:B------:R-:W-:Y:S01]  /*06d0*/  LEA R15, R6, R15, 0x3 ;  /* 0x0000000f060f7211 */ /* 0x000fe200078e18ff */
[----:B--2---:R-:W-:-:S05]  /*06e0*/  FFMA R13, R14, R18, R27 ;  /* 0x000000120e0d7223 */ /* 0x004fca000000001b */
[----:B------:R1:W-:Y:S03]  /*06f0*/  STG.E desc[UR8][R2.64], R13 ;  /* 0x0000000d02007986 */ /* 0x0003e6000c101908 */
[----:B------:R-:W-:Y:S05]  /*0700*/  @P0 BRA `(.L_x_3) ;  /* 0xfffffffc00400947 */ /* 0x000fea000383ffff */
[----:B------:R-:W-:-:S07]  /*0710*/  MOV R4, UR6 ;  /* 0x0000000600047c02 */ /* 0x000fce0008000f00 */
.L_x_2:
[----:B------:R-:W-:-:S09]  /*0720*/  UISETP.NE.AND UP0, UPT, UR5, URZ, UPT ;  /* 0x000000ff0500728c */ /* 0x000fd2000bf05270 */
[----:B------:R-:W-:Y:S05]  /*0730*/  BRA.U !UP0, `(.L_x_4) ;  /* 0x0000000108f07547 */ /* 0x000fea000b800000 */
[----:B------:R-:W-:Y:S01]  /*0740*/  UIADD3 UR7, UPT, UPT, UR5, -0x1, URZ ;  /* 0xffffffff05077890 */ /* 0x000fe2000fffe0ff */
[----:B------:R-:W-:-:S03]  /*0750*/  LOP3.LUT P0, R5, R8, 0x3, RZ, 0xc0, !PT ;  /* 0x0000000308057812 */ /* 0x000fc6000780c0ff */
[----:B------:R-:W-:-:S09]  /*0760*/  UISETP.GE.U32.AND UP0, UPT, UR7, 0x3, UPT ;  /* 0x000000030700788c */ /* 0x000fd2000bf06070 */
[----:B------:R-:W-:Y:S05]  /*0770*/  BRA.U !UP0, `(.L_x_5) ;  /* 0x0000000108687547 */ /* 0x000fea000b800000 */
[----:B------:R-:W0:Y:S01]  /*0780*/  LDC.64 R14, c[0x0][0x390] ;  /* 0x0000e400ff0e7b82 */ /* 0x000e220000000a00 */
[----:B------:R-:W-:Y:S01]  /*0790*/  IADD3 R19, PT, PT, R9, R4, RZ ;  /* 0x0000000409137210 */ /* 0x000fe20007ffe0ff */
[----:B------:R-:W-:-:S06]  /*07a0*/  IMAD R21, R4, R6, R11 ;  /* 0x0000000604157224 */ /* 0x000fcc00078e020b */
[----:B------:R-:W2:Y:S01]  /*07b0*/  LDC.64 R16, c[0x0][0x398] ;  /* 0x0000e600ff107b82 */ /* 0x000ea20000000a00 */
[----:B0-----:R-:W-:-:S05]  /*07c0*/  IMAD.WIDE R14, R19, 0x4, R14 ;  /* 0x00000004130e7825 */ /* 0x001fca00078e020e */
[----:B------:R-:W3:Y:S01]  /*07d0*/  LDG.E R10, desc[UR8][R14.64] ;  /* 0x000000080e0a7981 */ /* 0x000ee2000c1e1900 */
[----:B--2---:R-:W-:-:S05]  /*07e0*/  IMAD.WIDE R16, R21, 0x4, R16 ;  /* 0x0000000415107825 */ /* 0x004fca00078e0210 */
[----:B------:R-:W3:Y:S02]  /*07f0*/  LDG.E R12, desc[UR8][R16.64] ;  /* 0x00000008100c7981 */ /* 0x000ee4000c1e1900 */
[----:B---3--:R-:W-:Y:S01]  /*0800*/  FFMA R21, R10, R12, R13 ;  /* 0x0000000c0a157223 */ /* 0x008fe2000000000d */
[----:B-1----:R-:W-:-:S04]  /*0810*/  IMAD.WIDE R12, R6, 0x4, R16 ;  /* 0x00000004060c7825 */ /* 0x002fc800078e0210 */
        /* <DEDUP_REMOVED lines=11> */
[----:B------:R-:W2:Y:S04]  /*08d0*/  LDG.E R10, desc[UR8][R14.64+0xc] ;  /* 0x00000c080e0a7981 */ /* 0x000ea8000c1e1900 */
[----:B------:R-:W2:Y:S01]  /*08e0*/  LDG.E R16, desc[UR8][R16.64] ;  /* 0x0000000810107981 */ /* 0x000ea2000c1e1900 */
[----:B------:R-:W-:Y:S01]  /*08f0*/  IADD3 R4, PT, PT, R4, 0x4, RZ ;  /* 0x0000000404047810 */ /* 0x000fe20007ffe0ff */
[----:B--2---:R-:W-:-:S05]  /*0900*/  FFMA R13, R10, R16, R25 ;  /* 0x000000100a0d7223 */ /* 0x004fca0000000019 */
[----:B------:R0:W-:Y:S02]  /*0910*/  STG.E desc[UR8][R2.64], R13 ;  /* 0x0000000d02007986 */ /* 0x0001e4000c101908 */
.L_x_5:
[----:B------:R-:W-:Y:S05]  /*0920*/  @!P0 BRA `(.L_x_4) ;  /* 0x0000000000748947 */ /* 0x000fea0003800000 */
[----:B------:R-:W2:Y:S01]  /*0930*/  LDC.64 R14, c[0x0][0x390] ;  /* 0x0000e400ff0e7b82 */ /* 0x000ea20000000a00 */
[----:B------:R-:W-:-:S07]  /*0940*/  ISETP.NE.AND P0, PT, R5, 0x1, PT ;  /* 0x000000010500780c */ /* 0x000fce0003f05270 */
[----:B------:R-:W3:Y:S06]  /*0950*/  LDC.64 R16, c[0x0][0x398] ;  /* 0x0000e600ff107b82 */ /* 0x000eec0000000a00 */
[----:B------:R-:W-:Y:S01]  /*0960*/  @P0 IADD3 R5, PT, PT, R9, R4, RZ ;  /* 0x0000000409050210 */ /* 0x000fe20007ffe0ff */
[----:B0-----:R-:W-:Y:S01]  /*0970*/  @P0 IMAD R21, R4, R6, R11 ;  /* 0x0000000604150224 */ /* 0x001fe200078e020b */
[----:B------:R-:W0:Y:S03]  /*0980*/  LDC.64 R18, c[0x0][0x390] ;  /* 0x0000e400ff127b82 */ /* 0x000e260000000a00 */
[----:B--2---:R-:W-:-:S05]  /*0990*/  @P0 IMAD.WIDE R14, R5, 0x4, R14 ;  /* 0x00000004050e0825 */ /* 0x004fca00078e020e */
[----:B------:R-:W2:Y:S01]  /*09a0*/  @P0 LDG.E R10, desc[UR8][R14.64] ;  /* 0x000000080e0a0981 */ /* 0x000ea2000c1e1900 */
[----:B---3--:R-:W-:Y:S02]  /*09b0*/  @P0 IMAD.WIDE R20, R21, 0x4, R16 ;  /* 0x0000000415140825 */ /* 0x008fe400078e0210 */
[----:B------:R-:W3:Y:S03]  /*09c0*/  LDC.64 R16, c[0x0][0x398] ;  /* 0x0000e600ff107b82 */ /* 0x000ee60000000a00 */
[----:B------:R-:W2:Y:S01]  /*09d0*/  @P0 LDG.E R5, desc[UR8][R20.64] ;  /* 0x0000000814050981 */ /* 0x000ea2000c1e1900 */
[----:B-1----:R-:W-:Y:S01]  /*09e0*/  @P0 IMAD.WIDE R22, R6, 0x4, R20 ;  /* 0x0000000406160825 */ /* 0x002fe200078e0214 */
[----:B------:R-:W-:-:S04]  /*09f0*/  LOP3.LUT R8, R8, 0x1, RZ, 0xc0, !PT ;  /* 0x0000000108087812 */ /* 0x000fc800078ec0ff */
[----:B------:R-:W-:Y:S01]  /*0a00*/  ISETP.NE.U32.AND P1, PT, R8, 0x1, PT ;  /* 0x000000010800780c */ /* 0x000fe20003f25070 */
[----:B--2---:R-:W-:-:S05]  /*0a10*/  @P0 FFMA R5, R10, R5, R13 ;  /* 0x000000050a050223 */ /* 0x004fca000000000d */
[----:B------:R1:W-:Y:S04]  /*0a20*/  @P0 STG.E desc[UR8][R2.64], R5 ;  /* 0x0000000502000986 */ /* 0x0003e8000c101908 */
[----:B------:R-:W2:Y:S04]  /*0a30*/  @P0 LDG.E R10, desc[UR8][R14.64+0x4] ;  /* 0x000004080e0a0981 */ /* 0x000ea8000c1e1900 */
[----:B------:R-:W2:Y:S01]  /*0a40*/  @P0 LDG.E R22, desc[UR8][R22.64] ;  /* 0x0000000816160981 */ /* 0x000ea2000c1e1900 */
[----:B------:R-:W-:-:S04]  /*0a50*/  @P0 IADD3 R4, PT, PT, R4, 0x2, RZ ;  /* 0x0000000204040810 */ /* 0x000fc80007ffe0ff */
[----:B------:R-:W-:Y:S01]  /*0a60*/  @!P1 IADD3 R9, PT, PT, R9, R4, RZ ;  /* 0x0000000409099210 */ /* 0x000fe20007ffe0ff */
[----:B------:R-:W-:-:S04]  /*0a70*/  @!P1 IMAD R11, R4, R6, R11 ;  /* 0x00000006040b9224 */ /* 0x000fc800078e020b */
[----:B0-----:R-:W-:-:S04]  /*0a80*/  @!P1 IMAD.WIDE R18, R9, 0x4, R18 ;  /* 0x0000000409129825 */ /* 0x001fc800078e0212 */
[----:B---3--:R-:W-:-:S04]  /*0a90*/  @!P1 IMAD.WIDE R16, R11, 0x4, R16 ;  /* 0x000000040b109825 */ /* 0x008fc800078e0210 */
[----:B--2---:R-:W-:-:S05]  /*0aa0*/  @P0 FFMA R13, R10, R22, R5 ;  /* 0x000000160a0d0223 */ /* 0x004fca0000000005 */
[----:B------:R2:W-:Y:S04]  /*0ab0*/  @P0 STG.E desc[UR8][R2.64], R13 ;  /* 0x0000000d02000986 */ /* 0x0005e8000c101908 */
[----:B------:R-:W1:Y:S04]  /*0ac0*/  @!P1 LDG.E R18, desc[UR8][R18.64] ;  /* 0x0000000812129981 */ /* 0x000e68000c1e1900 */
[----:B------:R-:W1:Y:S02]  /*0ad0*/  @!P1 LDG.E R16, desc[UR8][R16.64] ;  /* 0x0000000810109981 */ /* 0x000e64000c1e1900 */
[----:B-1----:R-:W-:-:S05]  /*0ae0*/  @!P1 FFMA R5, R18, R16, R13 ;  /* 0x0000001012059223 */ /* 0x002fca000000000d */
[----:B------:R2:W-:Y:S02]  /*0af0*/  @!P1 STG.E desc[UR8][R2.64], R5 ;  /* 0x0000000502009986 */ /* 0x0005e4000c101908 */
.L_x_4:
[----:B------:R-:W-:-:S04]  /*0b00*/  IADD3 R7, PT, PT, R0, R7, RZ ;  /* 0x0000000700077210 */ /* 0x000fc80007ffe0ff */
[----:B------:R-:W-:-:S13]  /*0b10*/  ISETP.GE.AND P0, PT, R7, UR4, PT ;  /* 0x0000000407007c0c */ /* 0x000fda000bf06270 */
[----:B------:R-:W-:Y:S05]  /*0b20*/  @!P0 BRA `(.L_x_6) ;  /* 0xfffffff4009c8947 */ /* 0x000fea000383ffff */
[----:B------:R-:W-:Y:S05]  /*0b30*/  EXIT ;  /* 0x000000000000794d */ /* 0x000fea0003800000 */
.L_x_7:
[----:B------:R-:W-:-:S00]  /*0b40*/  BRA `(.L_x_7) ;  /* 0xfffffffc00fc7947 */ /* 0x000fc0000383ffff */
[----:B------:R-:W-:-:S00]  /*0b50*/  NOP ;  /* 0x0000000000007918 */ /* 0x000fc00000000000 */
        /* <DEDUP_REMOVED lines=10> */
.L_x_8:


//--------------------- .nv.shared.reserved.0     --------------------------
	.section	.nv.shared.reserved.0,"aw",@nobits
	.weak		__nv_reservedSMEM_offset_0_alias
	.size		__nv_reservedSMEM_offset_0_alias, 0, 64
	.other		__nv_reservedSMEM_offset_0_alias,@"STO_CUDA_RESERVED_SHARED STV_DEFAULT"
__nv_reservedSMEM_offset_0_alias:
	.zero		0
	.zero		64


//--------------------- .nv.constant0._Z3muliiiPfS_S_ --------------------------
	.section	.nv.constant0._Z3muliiiPfS_S_,"a",@progbits
	.sectionflags	@""
	.align	4
.nv.constant0._Z3muliiiPfS_S_:
	.zero		936


//--------------------- SYMBOLS --------------------------

	.type		.nv.reservedSmem.offset0,@object
	.size		.nv.reservedSmem.offset0,0x4
